	.headerflags	@"EF_CUDA_TEXMODE_UNIFIED EF_CUDA_64BIT_ADDRESS EF_CUDA_ACCELERATORS EF_CUDA_SM90 EF_CUDA_VIRTUAL_SM(EF_CUDA_SM90)"
	.elftype	@"ET_EXEC"


//--------------------- .nv.info                  --------------------------
	.section	.nv.info,"",@"SHT_CUDA_INFO"
	.align	4


	//----- nvinfo : EIATTR_REGCOUNT
	.align		4
        /*0000*/ 	.byte	0x04, 0x2f
        /*0002*/ 	.short	(.L_3 - .L_2)
	.align		4
.L_2:
        /*0004*/ 	.word	index@(triton_poi_fused__native_batch_norm_legit_no_training_add_convolution_86)
        /*0008*/ 	.word	0x00000028


	//----- nvinfo : EIATTR_MIN_STACK_SIZE
	.align		4
.L_3:
        /*000c*/ 	.byte	0x04, 0x12
        /*000e*/ 	.short	(.L_5 - .L_4)
	.align		4
.L_4:
        /*0010*/ 	.word	index@(triton_poi_fused__native_batch_norm_legit_no_training_add_convolution_86)
        /*0014*/ 	.word	0x00000000


	//----- nvinfo : EIATTR_FRAME_SIZE
	.align		4
.L_5:
        /*0018*/ 	.byte	0x04, 0x11
        /*001a*/ 	.short	(.L_7 - .L_6)
	.align		4
.L_6:
        /*001c*/ 	.word	index@(triton_poi_fused__native_batch_norm_legit_no_training_add_convolution_86)
        /*0020*/ 	.word	0x00000000


	//----- nvinfo : EIATTR_MIN_STACK_SIZE
	.align		4
.L_7:
        /*0024*/ 	.byte	0x04, 0x12
        /*0026*/ 	.short	(.L_9 - .L_8)
	.align		4
.L_8:
        /*0028*/ 	.word	index@(triton_poi_fused__native_batch_norm_legit_no_training_add_convolution_86)
        /*002c*/ 	.word	0x00000000
.L_9:


//--------------------- .nv.info.triton_poi_fused__native_batch_norm_legit_no_training_add_convolution_86 --------------------------
	.section	.nv.info.triton_poi_fused__native_batch_norm_legit_no_training_add_convolution_86,"",@"SHT_CUDA_INFO"
	.sectionflags	@""
	.align	4


	//----- nvinfo : EIATTR_CUDA_API_VERSION
	.align		4
        /*0000*/ 	.byte	0x04, 0x37
        /*0002*/ 	.short	(.L_11 - .L_10)
.L_10:
        /*0004*/ 	.word	0x0000007c


	//----- nvinfo : EIATTR_KPARAM_INFO
	.align		4
.L_11:
        /*0008*/ 	.byte	0x04, 0x17
        /*000a*/ 	.short	(.L_13 - .L_12)
.L_12:
        /*000c*/ 	.word	0x00000000
        /*0010*/ 	.short	0x000d
        /*0012*/ 	.short	0x0068
        /*0014*/ 	.byte	0x00, 0xf0, 0x11, 0x00


	//----- nvinfo : EIATTR_KPARAM_INFO
	.align		4
.L_13:
        /*0018*/ 	.byte	0x04, 0x17
        /*001a*/ 	.short	(.L_15 - .L_14)
.L_14:
        /*001c*/ 	.word	0x00000000
        /*0020*/ 	.short	0x000c
        /*0022*/ 	.short	0x0060
        /*0024*/ 	.byte	0x00, 0xf4, 0x21, 0x00


	//----- nvinfo : EIATTR_KPARAM_INFO
	.align		4
.L_15:
        /*0028*/ 	.byte	0x04, 0x17
        /*002a*/ 	.short	(.L_17 - .L_16)
.L_16:
        /*002c*/ 	.word	0x00000000
        /*0030*/ 	.short	0x000b
        /*0032*/ 	.short	0x0058
        /*0034*/ 	.byte	0x00, 0xf4, 0x21, 0x00


	//----- nvinfo : EIATTR_KPARAM_INFO
	.align		4
.L_17:
        /*0038*/ 	.byte	0x04, 0x17
        /*003a*/ 	.short	(.L_19 - .L_18)
.L_18:
        /*003c*/ 	.word	0x00000000
        /*0040*/ 	.short	0x000a
        /*0042*/ 	.short	0x0050
        /*0044*/ 	.byte	0x00, 0xf4, 0x21, 0x00


	//----- nvinfo : EIATTR_KPARAM_INFO
	.align		4
.L_19:
        /*0048*/ 	.byte	0x04, 0x17
        /*004a*/ 	.short	(.L_21 - .L_20)
.L_20:
        /*004c*/ 	.word	0x00000000
        /*0050*/ 	.short	0x0009
        /*0052*/ 	.short	0x0048
        /*0054*/ 	.byte	0x00, 0xf4, 0x21, 0x00


	//----- nvinfo : EIATTR_KPARAM_INFO
	.align		4
.L_21:
        /*0058*/ 	.byte	0x04, 0x17
        /*005a*/ 	.short	(.L_23 - .L_22)
.L_22:
        /*005c*/ 	.word	0x00000000
        /*0060*/ 	.short	0x0008
        /*0062*/ 	.short	0x0040
        /*0064*/ 	.byte	0x00, 0xf4, 0x21, 0x00


	//----- nvinfo : EIATTR_KPARAM_INFO
	.align		4
.L_23:
        /*0068*/ 	.byte	0x04, 0x17
        /*006a*/ 	.short	(.L_25 - .L_24)
.L_24:
        /*006c*/ 	.word	0x00000000
        /*0070*/ 	.short	0x0007
        /*0072*/ 	.short	0x0038
        /*0074*/ 	.byte	0x00, 0xf4, 0x21, 0x00


	//----- nvinfo : EIATTR_KPARAM_INFO
	.align		4
.L_25:
        /*0078*/ 	.byte	0x04, 0x17
        /*007a*/ 	.short	(.L_27 - .L_26)
.L_26:
        /*007c*/ 	.word	0x00000000
        /*0080*/ 	.short	0x0006
        /*0082*/ 	.short	0x0030
        /*0084*/ 	.byte	0x00, 0xf4, 0x21, 0x00


	//----- nvinfo : EIATTR_KPARAM_INFO
	.align		4
.L_27:
        /*0088*/ 	.byte	0x04, 0x17
        /*008a*/ 	.short	(.L_29 - .L_28)
.L_28:
        /*008c*/ 	.word	0x00000000
        /*0090*/ 	.short	0x0005
        /*0092*/ 	.short	0x0028
        /*0094*/ 	.byte	0x00, 0xf4, 0x21, 0x00


	//----- nvinfo : EIATTR_KPARAM_INFO
	.align		4
.L_29:
        /*0098*/ 	.byte	0x04, 0x17
        /*009a*/ 	.short	(.L_31 - .L_30)
.L_30:
        /*009c*/ 	.word	0x00000000
        /*00a0*/ 	.short	0x0004
        /*00a2*/ 	.short	0x0020
        /*00a4*/ 	.byte	0x00, 0xf4, 0x21, 0x00


	//----- nvinfo : EIATTR_KPARAM_INFO
	.align		4
.L_31:
        /*00a8*/ 	.byte	0x04, 0x17
        /*00aa*/ 	.short	(.L_33 - .L_32)
.L_32:
        /*00ac*/ 	.word	0x00000000
        /*00b0*/ 	.short	0x0003
        /*00b2*/ 	.short	0x0018
        /*00b4*/ 	.byte	0x00, 0xf4, 0x21, 0x00


	//----- nvinfo : EIATTR_KPARAM_INFO
	.align		4
.L_33:
        /*00b8*/ 	.byte	0x04, 0x17
        /*00ba*/ 	.short	(.L_35 - .L_34)
.L_34:
        /*00bc*/ 	.word	0x00000000
        /*00c0*/ 	.short	0x0002
        /*00c2*/ 	.short	0x0010
        /*00c4*/ 	.byte	0x00, 0xf4, 0x21, 0x00


	//----- nvinfo : EIATTR_KPARAM_INFO
	.align		4
.L_35:
        /*00c8*/ 	.byte	0x04, 0x17
        /*00ca*/ 	.short	(.L_37 - .L_36)
.L_36:
        /*00cc*/ 	.word	0x00000000
        /*00d0*/ 	.short	0x0001
        /*00d2*/ 	.short	0x0008
        /*00d4*/ 	.byte	0x00, 0xf4, 0x21, 0x00


	//----- nvinfo : EIATTR_KPARAM_INFO
	.align		4
.L_37:
        /*00d8*/ 	.byte	0x04, 0x17
        /*00da*/ 	.short	(.L_39 - .L_38)
.L_38:
        /*00dc*/ 	.word	0x00000000
        /*00e0*/ 	.short	0x0000
        /*00e2*/ 	.short	0x0000
        /*00e4*/ 	.byte	0x00, 0xf4, 0x21, 0x00


	//----- nvinfo : EIATTR_SPARSE_MMA_MASK
	.align		4
.L_39:
        /*00e8*/ 	.byte	0x03, 0x50
        /*00ea*/ 	.short	0x0000


	//----- nvinfo : EIATTR_MAXREG_COUNT
	.align		4
        /*00ec*/ 	.byte	0x03, 0x1b
        /*00ee*/ 	.short	0x00ff


	//----- nvinfo : EIATTR_EXIT_INSTR_OFFSETS
	.align		4
        /*00f0*/ 	.byte	0x04, 0x1c
        /*00f2*/ 	.short	(.L_41 - .L_40)


	//   ....[0]....
.L_40:
        /*00f4*/ 	.word	0x000009b0


	//   ....[1]....
        /*00f8*/ 	.word	0x000009d0


	//----- nvinfo : EIATTR_REQNTID
	.align		4
.L_41:
        /*00fc*/ 	.byte	0x04, 0x10
        /*00fe*/ 	.short	(.L_43 - .L_42)
.L_42:
        /*0100*/ 	.word	0x00000080
        /*0104*/ 	.word	0x00000001
        /*0108*/ 	.word	0x00000001


	//----- nvinfo : EIATTR_CBANK_PARAM_SIZE
	.align		4
.L_43:
        /*010c*/ 	.byte	0x03, 0x19
        /*010e*/ 	.short	0x006c


	//----- nvinfo : EIATTR_PARAM_CBANK
	.align		4
        /*0110*/ 	.byte	0x04, 0x0a
        /*0112*/ 	.short	(.L_45 - .L_44)
	.align		4
.L_44:
        /*0114*/ 	.word	index@(.nv.constant0.triton_poi_fused__native_batch_norm_legit_no_training_add_convolution_86)
        /*0118*/ 	.short	0x0210
        /*011a*/ 	.short	0x006c


	//----- nvinfo : EIATTR_SW_WAR
	.align		4
.L_45:
        /*011c*/ 	.byte	0x04, 0x36
        /*011e*/ 	.short	(.L_47 - .L_46)
.L_46:
        /*0120*/ 	.word	0x00000008
.L_47:


//--------------------- .nv.callgraph             --------------------------
	.section	.nv.callgraph,"",@"SHT_CUDA_CALLGRAPH"
	.align	4
	.sectionentsize	8
	.align		4
        /*0000*/ 	.word	0x00000000
	.align		4
        /*0004*/ 	.word	0xffffffff
	.align		4
        /*0008*/ 	.word	0x00000000
	.align		4
        /*000c*/ 	.word	0xfffffffe
	.align		4
        /*0010*/ 	.word	0x00000000
	.align		4
        /*0014*/ 	.word	0xfffffffd
	.align		4
        /*0018*/ 	.word	0x00000000
	.align		4
        /*001c*/ 	.word	0xfffffffc


//--------------------- .nv.constant4             --------------------------
	.section	.nv.constant4,"a",@progbits
	.align	8
	.align		8
.nv.constant4:
        /*0000*/ 	.dword	_$_str
	.align		8
        /*0008*/ 	.dword	_$_str_$_2


//--------------------- .text.triton_poi_fused__native_batch_norm_legit_no_training_add_convolution_86 --------------------------
	.section	.text.triton_poi_fused__native_batch_norm_legit_no_training_add_convolution_86,"ax",@progbits
	.align	128
        .global         triton_poi_fused__native_batch_norm_legit_no_training_add_convolution_86
        .type           triton_poi_fused__native_batch_norm_legit_no_training_add_convolution_86,@function
        .size           triton_poi_fused__native_batch_norm_legit_no_training_add_convolution_86,(.L_x_1 - triton_poi_fused__native_batch_norm_legit_no_training_add_convolution_86)
        .other          triton_poi_fused__native_batch_norm_legit_no_training_add_convolution_86,@"STO_CUDA_ENTRY STV_DEFAULT"
triton_poi_fused__native_batch_norm_legit_no_training_add_convolution_86:
.text.triton_poi_fused__native_batch_norm_legit_no_training_add_convolution_86:
[----:B------:R-:W0:Y:S01]  /*0000*/  LDC R1, c[0x0][0x28] ;  /* 0x00000a00ff017b82 */ /* 0x000e220000000800 */
[----:B------:R-:W1:Y:S01]  /*0010*/  S2R R0, SR_TID.X ;  /* 0x0000000000007919 */ /* 0x000e620000002100 */
[----:B------:R-:W-:-:S06]  /*0020*/  HFMA2.MMA R8, -RZ, RZ, 0, 0 ;  /* 0x00000000ff087435 */ /* 0x000fcc00000001ff */
[----:B------:R-:W2:Y:S01]  /*0030*/  LDC.64 R2, c[0x0][0x238] ;  /* 0x00008e00ff027b82 */ /* 0x000ea20000000a00 */
[----:B------:R-:W-:Y:S01]  /*0040*/  MOV R4, RZ ;  /* 0x000000ff00047202 */ /* 0x000fe20000000f00 */
[----:B------:R-:W3:Y:S01]  /*0050*/  S2R R9, SR_CTAID.X ;  /* 0x0000000000097919 */ /* 0x000ee20000002500 */
[----:B------:R-:W-:Y:S01]  /*0060*/  HFMA2.MMA R12, -RZ, RZ, 0, 0 ;  /* 0x00000000ff0c7435 */ /* 0x000fe200000001ff */
[----:B------:R-:W-:-:S04]  /*0070*/  ULDC.64 UR4, c[0x0][0x208] ;  /* 0x0000820000047ab9 */ /* 0x000fc80000000a00 */
[----:B------:R-:W4:Y:S01]  /*0080*/  LDC.64 R22, c[0x0][0x258] ;  /* 0x00009600ff167b82 */ /* 0x000f220000000a00 */
[----:B------:R-:W-:-:S07]  /*0090*/  MOV R10, RZ ;  /* 0x000000ff000a7202 */ /* 0x000fce0000000f00 */
[----:B------:R-:W5:Y:S08]  /*00a0*/  LDC.64 R20, c[0x0][0x228] ;  /* 0x00008a00ff147b82 */ /* 0x000f700000000a00 */
[----:B------:R-:W5:Y:S01]  /*00b0*/  LDC.64 R34, c[0x0][0x230] ;  /* 0x00008c00ff227b82 */ /* 0x000f620000000a00 */
[----:B-1----:R-:W-:-:S07]  /*00c0*/  SHF.L.U32 R0, R0, 0x1, RZ ;  /* 0x0000000100007819 */ /* 0x002fce00000006ff */
[----:B------:R-:W1:Y:S01]  /*00d0*/  LDC.64 R16, c[0x0][0x240] ;  /* 0x00009000ff107b82 */ /* 0x000e620000000a00 */
[----:B------:R-:W-:-:S04]  /*00e0*/  LOP3.LUT R0, R0, 0xfe, RZ, 0xc0, !PT ;  /* 0x000000fe00007812 */ /* 0x000fc800078ec0ff */
[----:B---3--:R-:W-:-:S03]  /*00f0*/  LEA R9, R9, R0, 0x8 ;  /* 0x0000000009097211 */ /* 0x008fc600078e40ff */
[----:B------:R-:W3:Y:S01]  /*0100*/  LDC.64 R30, c[0x0][0x248] ;  /* 0x00009200ff1e7b82 */ /* 0x000ee20000000a00 */
[----:B------:R-:W-:Y:S01]  /*0110*/  IADD3 R5, R9, 0x1, RZ ;  /* 0x0000000109057810 */ /* 0x000fe20007ffe0ff */
[C---:B------:R-:W-:Y:S01]  /*0120*/  IMAD.HI R0, R9.reuse, -0x4cf09cad, R8 ;  /* 0xb30f635309007827 */ /* 0x040fe200078e0208 */
[----:B------:R-:W-:-:S04]  /*0130*/  ISETP.GE.AND P0, PT, R9, 0x2dc0, PT ;  /* 0x00002dc00900780c */ /* 0x000fc80003f06270 */
[----:B------:R-:W-:-:S04]  /*0140*/  SHF.R.U32.HI R7, RZ, 0x1f, R0 ;  /* 0x0000001fff077819 */ /* 0x000fc80000011600 */
[----:B------:R-:W-:Y:S01]  /*0150*/  LEA.HI.SX32 R7, R0, R7, 0x19 ;  /* 0x0000000700077211 */ /* 0x000fe200078fcaff */
[----:B------:R-:W-:-:S04]  /*0160*/  IMAD.HI R0, R5, -0x4cf09cad, R4 ;  /* 0xb30f635305007827 */ /* 0x000fc800078e0204 */
[----:B------:R-:W-:Y:S01]  /*0170*/  IMAD R11, R7, -0xb7, R9 ;  /* 0xffffff49070b7824 */ /* 0x000fe200078e0209 */
[----:B------:R-:W-:-:S03]  /*0180*/  SHF.R.U32.HI R13, RZ, 0x1f, R0 ;  /* 0x0000001fff0d7819 */ /* 0x000fc60000011600 */
[----:B--2---:R-:W-:Y:S01]  /*0190*/  IMAD.WIDE R6, R11, 0x4, R2 ;  /* 0x000000040b067825 */ /* 0x004fe200078e0202 */
[----:B------:R-:W-:-:S04]  /*01a0*/  LEA.HI.SX32 R13, R0, R13, 0x19 ;  /* 0x0000000d000d7211 */ /* 0x000fc800078fcaff */
[----:B------:R5:W2:Y:S01]  /*01b0*/  @!P0 LDG.E.EL R12, desc[UR4][R6.64] ;  /* 0x00000004060c8981 */ /* 0x000aa2000c2e1900 */
[----:B------:R-:W-:Y:S02]  /*01c0*/  IMAD R15, R13, -0xb7, R5 ;  /* 0xffffff490d0f7824 */ /* 0x000fe400078e0205 */
[----:B----4-:R-:W-:Y:S01]  /*01d0*/  IMAD.WIDE R28, R11, 0x4, R22 ;  /* 0x000000040b1c7825 */ /* 0x010fe200078e0216 */
[----:B------:R-:W4:Y:S03]  /*01e0*/  LDC.64 R4, c[0x0][0x220] ;  /* 0x00008800ff047b82 */ /* 0x000f260000000a00 */
[----:B------:R-:W-:Y:S01]  /*01f0*/  IMAD.WIDE R18, R15, 0x4, R2 ;  /* 0x000000040f127825 */ /* 0x000fe200078e0202 */
[----:B------:R-:W-:-:S04]  /*0200*/  CS2R R2, SRZ ;  /* 0x0000000000027805 */ /* 0x000fc8000001ff00 */
[----:B------:R1:W2:Y:S04]  /*0210*/  @!P0 LDG.E.EL R10, desc[UR4][R18.64] ;  /* 0x00000004120a8981 */ /* 0x0002a8000c2e1900 */
[----:B------:R1:W2:Y:S01]  /*0220*/  @!P0 LDG.E.EL R2, desc[UR4][R28.64] ;  /* 0x000000041c028981 */ /* 0x0002a2000c2e1900 */
[----:B------:R-:W-:Y:S01]  /*0230*/  CS2R R24, SRZ ;  /* 0x0000000000187805 */ /* 0x000fe2000001ff00 */
[----:B------:R-:W-:Y:S01]  /*0240*/  IMAD.WIDE R22, R15, 0x4, R22 ;  /* 0x000000040f167825 */ /* 0x000fe200078e0216 */
[----:B------:R-:W-:Y:S01]  /*0250*/  MOV R14, RZ ;  /* 0x000000ff000e7202 */ /* 0x000fe20000000f00 */
[----:B------:R-:W-:Y:S02]  /*0260*/  HFMA2.MMA R27, -RZ, RZ, 0, 0 ;  /* 0x00000000ff1b7435 */ /* 0x000fe400000001ff */
[C---:B0----5:R-:W-:Y:S01]  /*0270*/  IMAD.WIDE R6, R11.reuse, 0x4, R34 ;  /* 0x000000040b067825 */ /* 0x061fe200078e0222 */
[----:B------:R0:W5:Y:S03]  /*0280*/  @!P0 LDG.E.EL R25, desc[UR4][R22.64] ;  /* 0x0000000416198981 */ /* 0x000166000c2e1900 */
[----:B----4-:R-:W-:-:S04]  /*0290*/  IMAD.WIDE R32, R11, 0x4, R4 ;  /* 0x000000040b207825 */ /* 0x010fc800078e0204 */
[----:B------:R-:W-:Y:S01]  /*02a0*/  IMAD.WIDE R36, R15, 0x4, R4 ;  /* 0x000000040f247825 */ /* 0x000fe200078e0204 */
[----:B------:R-:W-:Y:S01]  /*02b0*/  HFMA2.MMA R5, -RZ, RZ, 0, 0 ;  /* 0x00000000ff057435 */ /* 0x000fe200000001ff */
[----:B------:R-:W-:Y:S02]  /*02c0*/  MOV R4, RZ ;  /* 0x000000ff00047202 */ /* 0x000fe40000000f00 */
[----:B-1----:R-:W-:Y:S01]  /*02d0*/  CS2R R18, SRZ ;  /* 0x0000000000127805 */ /* 0x002fe2000001ff00 */
[--C-:B------:R-:W-:Y:S01]  /*02e0*/  IMAD.WIDE R28, R11, 0x4, R20.reuse ;  /* 0x000000040b1c7825 */ /* 0x100fe200078e0214 */
[----:B------:R1:W4:Y:S03]  /*02f0*/  @!P0 LDG.E.EL R27, desc[UR4][R32.64] ;  /* 0x00000004201b8981 */ /* 0x000326000c2e1900 */
[----:B------:R-:W-:Y:S01]  /*0300*/  IMAD.WIDE R20, R15, 0x4, R20 ;  /* 0x000000040f147825 */ /* 0x000fe200078e0214 */
[----:B------:R-:W4:Y:S03]  /*0310*/  @!P0 LDG.E.EL R19, desc[UR4][R28.64] ;  /* 0x000000041c138981 */ /* 0x000f26000c2e1900 */
[----:B0-----:R-:W-:Y:S01]  /*0320*/  IMAD.WIDE R22, R11, 0x4, R16 ;  /* 0x000000040b167825 */ /* 0x001fe200078e0210 */
[----:B------:R0:W4:Y:S01]  /*0330*/  @!P0 LDG.E.EL R5, desc[UR4][R6.64] ;  /* 0x0000000406058981 */ /* 0x000122000c2e1900 */
[----:B-1----:R-:W1:Y:S03]  /*0340*/  LDC.64 R32, c[0x0][0x250] ;  /* 0x00009400ff207b82 */ /* 0x002e660000000a00 */
[----:B------:R3:W4:Y:S04]  /*0350*/  @!P0 LDG.E.EL R14, desc[UR4][R20.64] ;  /* 0x00000004140e8981 */ /* 0x000728000c2e1900 */
[----:B------:R-:W4:Y:S01]  /*0360*/  @!P0 LDG.E.EL R4, desc[UR4][R22.64] ;  /* 0x0000000416048981 */ /* 0x000f22000c2e1900 */
[----:B0-----:R-:W-:Y:S01]  /*0370*/  CS2R R6, SRZ ;  /* 0x0000000000067805 */ /* 0x001fe2000001ff00 */
[----:B------:R-:W0:Y:S01]  /*0380*/  LDC.64 R28, c[0x0][0x260] ;  /* 0x00009800ff1c7b82 */ /* 0x000e220000000a00 */
[----:B------:R-:W-:Y:S01]  /*0390*/  HFMA2.MMA R0, -RZ, RZ, 0, 0 ;  /* 0x00000000ff007435 */ /* 0x000fe200000001ff */
[----:B------:R-:W-:Y:S01]  /*03a0*/  IMAD.WIDE R34, R15, 0x4, R34 ;  /* 0x000000040f227825 */ /* 0x000fe200078e0222 */
[----:B------:R-:W-:Y:S01]  /*03b0*/  MOV R13, RZ ;  /* 0x000000ff000d7202 */ /* 0x000fe20000000f00 */
[----:B------:R-:W4:Y:S02]  /*03c0*/  @!P0 LDG.E.EL R24, desc[UR4][R36.64] ;  /* 0x0000000424188981 */ /* 0x000f24000c2e1900 */
[----:B---3--:R-:W-:-:S02]  /*03d0*/  IMAD.WIDE R20, R11, 0x4, R30 ;  /* 0x000000040b147825 */ /* 0x008fc400078e021e */
[----:B------:R-:W3:Y:S02]  /*03e0*/  @!P0 LDG.E.EL R8, desc[UR4][R34.64] ;  /* 0x0000000422088981 */ /* 0x000ee4000c2e1900 */
[C---:B------:R-:W-:Y:S02]  /*03f0*/  IMAD.WIDE R16, R15.reuse, 0x4, R16 ;  /* 0x000000040f107825 */ /* 0x040fe400078e0210 */
[----:B------:R-:W3:Y:S04]  /*0400*/  @!P0 LDG.E.EL R7, desc[UR4][R20.64] ;  /* 0x0000000414078981 */ /* 0x000ee8000c2e1900 */
[----:B------:R1:W3:Y:S02]  /*0410*/  @!P0 LDG.E.EL R3, desc[UR4][R16.64] ;  /* 0x0000000410038981 */ /* 0x0002e4000c2e1900 */
[----:B-1----:R-:W1:Y:S01]  /*0420*/  LDC.64 R16, c[0x0][0x268] ;  /* 0x00009a00ff107b82 */ /* 0x002e620000000a00 */
[----:B------:R-:W-:-:S04]  /*0430*/  IMAD.WIDE R30, R15, 0x4, R30 ;  /* 0x000000040f1e7825 */ /* 0x000fc800078e021e */
[--C-:B------:R-:W-:Y:S01]  /*0440*/  IMAD.WIDE R34, R11, 0x4, R32.reuse ;  /* 0x000000040b227825 */ /* 0x100fe200078e0220 */
[----:B------:R0:W3:Y:S03]  /*0450*/  @!P0 LDG.E.EL R0, desc[UR4][R30.64] ;  /* 0x000000041e008981 */ /* 0x0000e6000c2e1900 */
[----:B------:R-:W-:Y:S01]  /*0460*/  IMAD.WIDE R32, R15, 0x4, R32 ;  /* 0x000000040f207825 */ /* 0x000fe200078e0220 */
[----:B------:R-:W-:Y:S01]  /*0470*/  MOV R21, RZ ;  /* 0x000000ff00157202 */ /* 0x000fe20000000f00 */
[----:B------:R-:W3:Y:S01]  /*0480*/  @!P0 LDG.E.EL R13, desc[UR4][R34.64] ;  /* 0x00000004220d8981 */ /* 0x000ee2000c2e1900 */
[----:B------:R-:W-:-:S03]  /*0490*/  HFMA2.MMA R23, -RZ, RZ, 0, 0 ;  /* 0x00000000ff177435 */ /* 0x000fc600000001ff */
[----:B------:R-:W3:Y:S01]  /*04a0*/  @!P0 LDG.E.EL R6, desc[UR4][R32.64] ;  /* 0x0000000420068981 */ /* 0x000ee2000c2e1900 */
[----:B0-----:R-:W-:-:S04]  /*04b0*/  IMAD.WIDE R30, R11, 0x4, R28 ;  /* 0x000000040b1e7825 */ /* 0x001fc800078e021c */
[----:B------:R-:W-:Y:S02]  /*04c0*/  IMAD.WIDE R28, R15, 0x4, R28 ;  /* 0x000000040f1c7825 */ /* 0x000fe400078e021c */
[----:B------:R-:W3:Y:S04]  /*04d0*/  @!P0 LDG.E.EL R23, desc[UR4][R30.64] ;  /* 0x000000041e178981 */ /* 0x000ee8000c2e1900 */
[----:B------:R0:W3:Y:S01]  /*04e0*/  @!P0 LDG.E.EL R21, desc[UR4][R28.64] ;  /* 0x000000041c158981 */ /* 0x0000e2000c2e1900 */
[----:B--2---:R-:W-:-:S04]  /*04f0*/  FADD R22, R12, 9.9999997473787516356e-06 ;  /* 0x3727c5ac0c167421 */ /* 0x004fc80000000000 */
[----:B------:R-:W2:Y:S01]  /*0500*/  MUFU.SQRT R20, R22 ;  /* 0x0000001600147308 */ /* 0x000ea20000002000 */
[----:B------:R-:W-:Y:S01]  /*0510*/  FADD R12, R10, 9.9999997473787516356e-06 ;  /* 0x3727c5ac0a0c7421 */ /* 0x000fe20000000000 */
[----:B------:R-:W-:-:S06]  /*0520*/  FADD R2, R2, 9.9999997473787516356e-06 ;  /* 0x3727c5ac02027421 */ /* 0x000fcc0000000000 */
[----:B------:R-:W0:Y:S01]  /*0530*/  MUFU.SQRT R12, R12 ;  /* 0x0000000c000c7308 */ /* 0x000e220000002000 */
[----:B--2---:R-:W-:-:S07]  /*0540*/  FSETP.GT.AND P1, PT, R20, 8.50705917302346158658e+37, PT ;  /* 0x7e8000001400780b */ /* 0x004fce0003f24000 */
[----:B------:R-:W2:Y:S01]  /*0550*/  MUFU.SQRT R26, R2 ;  /* 0x00000002001a7308 */ /* 0x000ea20000002000 */
[----:B------:R-:W-:Y:S02]  /*0560*/  FSETP.GEU.AND P4, PT, R20, 1.175494350822287508e-38, PT ;  /* 0x008000001400780b */ /* 0x000fe40003f8e000 */
[----:B0-----:R-:W-:-:S03]  /*0570*/  FSETP.GT.AND P2, PT, R12, 8.50705917302346158658e+37, PT ;  /* 0x7e8000000c00780b */ /* 0x001fc60003f44000 */
[----:B------:R-:W-:Y:S01]  /*0580*/  @P1 FMUL R20, R20, 0.25 ;  /* 0x3e80000014141820 */ /* 0x000fe20000400000 */
[----:B------:R-:W-:Y:S02]  /*0590*/  FSETP.GEU.AND P5, PT, R12, 1.175494350822287508e-38, PT ;  /* 0x008000000c00780b */ /* 0x000fe40003fae000 */
[C---:B--2---:R-:W-:Y:S02]  /*05a0*/  FSETP.GT.AND P3, PT, R26.reuse, 8.50705917302346158658e+37, PT ;  /* 0x7e8000001a00780b */ /* 0x044fe40003f64000 */
[----:B------:R-:W-:Y:S01]  /*05b0*/  FSETP.GEU.AND P6, PT, R26, 1.175494350822287508e-38, PT ;  /* 0x008000001a00780b */ /* 0x000fe20003fce000 */
[----:B-1----:R-:W-:-:S04]  /*05c0*/  IMAD.WIDE R10, R11, 0x4, R16 ;  /* 0x000000040b0a7825 */ /* 0x002fc800078e0210 */
[----:B------:R-:W-:Y:S01]  /*05d0*/  @!P4 FMUL R20, R20, 16777216 ;  /* 0x4b8000001414c820 */ /* 0x000fe20000400000 */
[----:B------:R-:W-:Y:S01]  /*05e0*/  IMAD.WIDE R16, R15, 0x4, R16 ;  /* 0x000000040f107825 */ /* 0x000fe200078e0210 */
[----:B------:R-:W-:Y:S02]  /*05f0*/  HFMA2.MMA R15, -RZ, RZ, 1.625, 0 ;  /* 0x3e800000ff0f7435 */ /* 0x000fe400000001ff */
[----:B------:R-:W0:Y:S01]  /*0600*/  MUFU.RCP R22, R20 ;  /* 0x0000001400167308 */ /* 0x000e220000001000 */
[----:B------:R-:W-:Y:S01]  /*0610*/  @P2 FMUL R12, R12, 0.25 ;  /* 0x3e8000000c0c2820 */ /* 0x000fe20000400000 */
[----:B------:R1:W2:Y:S01]  /*0620*/  @!P0 LDG.E.EL R18, desc[UR4][R10.64] ;  /* 0x000000040a128981 */ /* 0x0002a2000c2e1900 */
[----:B------:R-:W-:Y:S02]  /*0630*/  @P3 FMUL R26, R26, 0.25 ;  /* 0x3e8000001a1a3820 */ /* 0x000fe40000400000 */
[----:B------:R-:W-:Y:S02]  /*0640*/  @!P5 FMUL R12, R12, 16777216 ;  /* 0x4b8000000c0cd820 */ /* 0x000fe40000400000 */
[----:B------:R-:W-:Y:S01]  /*0650*/  @!P6 FMUL R26, R26, 16777216 ;  /* 0x4b8000001a1ae820 */ /* 0x000fe20000400000 */
[----:B------:R-:W-:Y:S01]  /*0660*/  FSEL R29, R15, 1, P1 ;  /* 0x3f8000000f1d7808 */ /* 0x000fe20000800000 */
[----:B-1----:R-:W1:Y:S01]  /*0670*/  LDC.64 R10, c[0x0][0x218] ;  /* 0x00008600ff0a7b82 */ /* 0x002e620000000a00 */
[----:B------:R-:W-:Y:S01]  /*0680*/  MOV R2, RZ ;  /* 0x000000ff00027202 */ /* 0x000fe20000000f00 */
[----:B------:R-:W4:Y:S02]  /*0690*/  MUFU.RCP R12, R12 ;  /* 0x0000000c000c7308 */ /* 0x000f240000001000 */
[----:B------:R-:W-:-:S06]  /*06a0*/  @!P4 FMUL R29, R29, 16777216 ;  /* 0x4b8000001d1dc820 */ /* 0x000fcc0000400000 */
[----:B------:R-:W1:Y:S01]  /*06b0*/  MUFU.RCP R26, R26 ;  /* 0x0000001a001a7308 */ /* 0x000e620000001000 */
[----:B0-----:R-:W-:Y:S01]  /*06c0*/  FMUL R22, R22, R29 ;  /* 0x0000001d16167220 */ /* 0x001fe20000400000 */
[----:B------:R0:W2:Y:S01]  /*06d0*/  @!P0 LDG.E.EL R2, desc[UR4][R16.64] ;  /* 0x0000000410028981 */ /* 0x0000a2000c2e1900 */
[----:B------:R-:W-:-:S05]  /*06e0*/  FSEL R29, R15, 1, P2 ;  /* 0x3f8000000f1d7808 */ /* 0x000fca0001000000 */
[----:B------:R-:W-:Y:S01]  /*06f0*/  @!P5 FMUL R29, R29, 16777216 ;  /* 0x4b8000001d1dd820 */ /* 0x000fe20000400000 */
[----:B0-----:R-:W-:-:S03]  /*0700*/  FSEL R17, R15, 1, P3 ;  /* 0x3f8000000f117808 */ /* 0x001fc60001800000 */
[----:B----4-:R-:W-:Y:S02]  /*0710*/  FMUL R20, R12, R29 ;  /* 0x0000001d0c147220 */ /* 0x010fe40000400000 */
[----:B------:R-:W-:Y:S01]  /*0720*/  @!P6 FMUL R17, R17, 16777216 ;  /* 0x4b8000001111e820 */ /* 0x000fe20000400000 */
[----:B-1----:R-:W-:-:S04]  /*0730*/  IMAD.WIDE R10, R9, 0x4, R10 ;  /* 0x00000004090a7825 */ /* 0x002fc800078e020a */
[----:B------:R-:W-:Y:S01]  /*0740*/  FMUL R12, R26, R17 ;  /* 0x000000111a0c7220 */ /* 0x000fe20000400000 */
[----:B------:R-:W-:-:S06]  /*0750*/  CS2R R16, SRZ ;  /* 0x0000000000107805 */ /* 0x000fcc000001ff00 */
[----:B------:R-:W4:Y:S01]  /*0760*/  @!P0 LDG.E.64 R16, desc[UR4][R10.64] ;  /* 0x000000040a108981 */ /* 0x000f22000c1e1b00 */
[----:B-----5:R-:W-:-:S04]  /*0770*/  FADD R26, R25, 9.9999997473787516356e-06 ;  /* 0x3727c5ac191a7421 */ /* 0x020fc80000000000 */
[----:B------:R-:W0:Y:S01]  /*0780*/  MUFU.SQRT R28, R26 ;  /* 0x0000001a001c7308 */ /* 0x000e220000002000 */
[----:B----4-:R-:W-:-:S04]  /*0790*/  FADD R16, R19, R16 ;  /* 0x0000001013107221 */ /* 0x010fc80000000000 */
[----:B---3--:R-:W-:-:S04]  /*07a0*/  FADD R13, R16, -R13 ;  /* 0x8000000d100d7221 */ /* 0x008fc80000000000 */
[----:B------:R-:W-:Y:S02]  /*07b0*/  FMUL R19, R12, R13 ;  /* 0x0000000d0c137220 */ /* 0x000fe40000400000 */
[----:B------:R-:W1:Y:S02]  /*07c0*/  LDC.64 R12, c[0x0][0x210] ;  /* 0x00008400ff0c7b82 */ /* 0x000e640000000a00 */
[----:B--2---:R-:W-:Y:S01]  /*07d0*/  FFMA R23, R19, R23, R18 ;  /* 0x0000001713177223 */ /* 0x004fe20000000012 */
[----:B------:R-:W-:Y:S01]  /*07e0*/  CS2R R18, SRZ ;  /* 0x0000000000127805 */ /* 0x000fe2000001ff00 */
[----:B-1----:R-:W-:-:S05]  /*07f0*/  IMAD.WIDE R12, R9, 0x4, R12 ;  /* 0x00000004090c7825 */ /* 0x002fca00078e020c */
[----:B------:R-:W2:Y:S01]  /*0800*/  @!P0 LDG.E.64 R18, desc[UR4][R12.64] ;  /* 0x000000040c128981 */ /* 0x000ea2000c1e1b00 */
[C---:B0-----:R-:W-:Y:S02]  /*0810*/  FSETP.GT.AND P1, PT, R28.reuse, 8.50705917302346158658e+37, PT ;  /* 0x7e8000001c00780b */ /* 0x041fe40003f24000 */
[----:B------:R-:W-:Y:S01]  /*0820*/  FSETP.GEU.AND P2, PT, R28, 1.175494350822287508e-38, PT ;  /* 0x008000001c00780b */ /* 0x000fe20003f4e000 */
[----:B------:R-:W-:-:S10]  /*0830*/  FADD R17, R14, R17 ;  /* 0x000000110e117221 */ /* 0x000fd40000000000 */
[----:B------:R-:W-:-:S04]  /*0840*/  @P1 FMUL R28, R28, 0.25 ;  /* 0x3e8000001c1c1820 */ /* 0x000fc80000400000 */
[----:B------:R-:W-:Y:S01]  /*0850*/  @!P2 FMUL R28, R28, 16777216 ;  /* 0x4b8000001c1ca820 */ /* 0x000fe20000400000 */
[----:B------:R-:W-:Y:S02]  /*0860*/  FSEL R30, R15, 1, P1 ;  /* 0x3f8000000f1e7808 */ /* 0x000fe40000800000 */
[----:B------:R-:W0:Y:S01]  /*0870*/  LDC.64 R14, c[0x0][0x270] ;  /* 0x00009c00ff0e7b82 */ /* 0x000e220000000a00 */
[----:B------:R-:W1:Y:S02]  /*0880*/  MUFU.RCP R25, R28 ;  /* 0x0000001c00197308 */ /* 0x000e640000001000 */
[----:B------:R-:W-:Y:S01]  /*0890*/  @!P2 FMUL R30, R30, 16777216 ;  /* 0x4b8000001e1ea820 */ /* 0x000fe20000400000 */
[----:B------:R-:W-:-:S03]  /*08a0*/  FADD R6, R17, -R6 ;  /* 0x8000000611067221 */ /* 0x000fc60000000000 */
[----:B-1----:R-:W-:-:S04]  /*08b0*/  FMUL R25, R25, R30 ;  /* 0x0000001e19197220 */ /* 0x002fc80000400000 */
[----:B------:R-:W-:-:S04]  /*08c0*/  FMUL R25, R25, R6 ;  /* 0x0000000619197220 */ /* 0x000fc80000400000 */
[----:B------:R-:W-:Y:S01]  /*08d0*/  FFMA R2, R25, R21, R2 ;  /* 0x0000001519027223 */ /* 0x000fe20000000002 */
[----:B0-----:R-:W-:-:S04]  /*08e0*/  IMAD.WIDE R14, R9, 0x4, R14 ;  /* 0x00000004090e7825 */ /* 0x001fc800078e020e */
[----:B--2---:R-:W-:Y:S01]  /*08f0*/  FADD R18, R27, R18 ;  /* 0x000000121b127221 */ /* 0x004fe20000000000 */
[----:B------:R-:W-:-:S03]  /*0900*/  FADD R19, R24, R19 ;  /* 0x0000001318137221 */ /* 0x000fc60000000000 */
[----:B------:R-:W-:Y:S01]  /*0910*/  FADD R5, R18, -R5 ;  /* 0x8000000512057221 */ /* 0x000fe20000000000 */
[----:B------:R-:W-:-:S03]  /*0920*/  FADD R27, R19, -R8 ;  /* 0x80000008131b7221 */ /* 0x000fc60000000000 */
[----:B------:R-:W-:Y:S01]  /*0930*/  FMUL R22, R22, R5 ;  /* 0x0000000516167220 */ /* 0x000fe20000400000 */
[----:B------:R-:W-:Y:S01]  /*0940*/  FMUL R27, R20, R27 ;  /* 0x0000001b141b7220 */ /* 0x000fe20000400000 */
[----:B------:R0:W-:Y:S02]  /*0950*/  @!P0 STG.E.64 desc[UR4][R12.64], R18 ;  /* 0x000000120c008986 */ /* 0x0001e4000c101b04 */
[----:B------:R-:W-:Y:S01]  /*0960*/  FFMA R4, R22, R4, R7 ;  /* 0x0000000416047223 */ /* 0x000fe20000000007 */
[----:B------:R-:W-:Y:S01]  /*0970*/  FFMA R3, R27, R3, R0 ;  /* 0x000000031b037223 */ /* 0x000fe20000000000 */
[----:B------:R0:W-:Y:S02]  /*0980*/  @!P0 STG.E.64 desc[UR4][R10.64], R16 ;  /* 0x000000100a008986 */ /* 0x0001e4000c101b04 */
[----:B------:R-:W-:Y:S01]  /*0990*/  FADD R4, R23, R4 ;  /* 0x0000000417047221 */ /* 0x000fe20000000000 */
[----:B------:R-:W-:Y:S01]  /*09a0*/  FADD R5, R2, R3 ;  /* 0x0000000302057221 */ /* 0x000fe20000000000 */
[----:B0-----:R-:W-:Y:S06]  /*09b0*/  @P0 EXIT ;  /* 0x000000000000094d */ /* 0x001fec0003800000 */
[----:B------:R-:W-:Y:S01]  /*09c0*/  STG.E.64 desc[UR4][R14.64], R4 ;  /* 0x000000040e007986 */ /* 0x000fe2000c101b04 */
[----:B------:R-:W-:Y:S05]  /*09d0*/  EXIT ;  /* 0x000000000000794d */ /* 0x000fea0003800000 */
.L_x_0:
[----:B------:R-:W-:-:S00]  /*09e0*/  BRA `(.L_x_0) ;  /* 0xfffffffc00fc7947 */ /* 0x000fc0000383ffff */
[----:B------:R-:W-:-:S00]  /*09f0*/  NOP ;  /* 0x0000000000007918 */ /* 0x000fc00000000000 */
        /* <DEDUP_REMOVED lines=8> */
.L_x_1:


//--------------------- .nv.global.init           --------------------------
	.section	.nv.global.init,"aw",@progbits
.nv.global.init:
	.type		_$_str,@object
	.size		_$_str,(_$_str_$_2 - _$_str)
_$_str:
        /*0000*/ 	.byte	0x5f, 0x5f, 0x43, 0x55, 0x44, 0x41, 0x5f, 0x46, 0x54, 0x5a, 0x00
	.type		_$_str_$_2,@object
	.size		_$_str_$_2,(.L_1 - _$_str_$_2)
_$_str_$_2:
        /*000b*/ 	.byte	0x5f, 0x5f, 0x43, 0x55, 0x44, 0x41, 0x5f, 0x50, 0x52, 0x45, 0x43, 0x5f, 0x53, 0x51, 0x52, 0x54
        /*001b*/ 	.byte	0x00
.L_1:


//--------------------- .nv.constant0.triton_poi_fused__native_batch_norm_legit_no_training_add_convolution_86 --------------------------
	.section	.nv.constant0.triton_poi_fused__native_batch_norm_legit_no_training_add_convolution_86,"a",@progbits
	.sectionflags	@""
	.align	4
.nv.constant0.triton_poi_fused__native_batch_norm_legit_no_training_add_convolution_86:
	.zero		636
